//
// Generated by NVIDIA NVVM Compiler
//
// Compiler Build ID: CL-36424714
// Cuda compilation tools, release 13.0, V13.0.88
// Based on NVVM 20.0.0
//

.version 9.0
.target sm_100
.address_size 64

	// .globl	_Z6kernelPdi

.visible .entry _Z6kernelPdi(
	.param .u64 .ptr .align 1 _Z6kernelPdi_param_0,
	.param .u32 _Z6kernelPdi_param_1
)
{
	.reg .pred 	%p<14>;
	.reg .b32 	%r<32>;
	.reg .b64 	%rd<13>;
	.reg .b64 	%fd<53>;

	ld.param.u64 	%rd3, [_Z6kernelPdi_param_0];
	ld.param.u32 	%r13, [_Z6kernelPdi_param_1];
	cvta.to.global.u64 	%rd1, %rd3;
	setp.lt.s32 	%p1, %r13, 1;
	@%p1 bra 	$L__BB0_20;
	and.b32  	%r1, %r13, 7;
	setp.lt.u32 	%p2, %r13, 8;
	mov.f64 	%fd48, 0d0000000000000000;
	mov.b32 	%r30, 0;
	@%p2 bra 	$L__BB0_4;
	and.b32  	%r30, %r13, 2147483640;
	mov.b32 	%r28, 0;
	mov.f64 	%fd46, 0d0000000000000000;
	mov.f64 	%fd48, %fd46;
$L__BB0_3:
	.pragma "nounroll";
	add.f64 	%fd17, %fd48, %fd46;
	mul.wide.u32 	%rd4, %r28, 8;
	add.s64 	%rd5, %rd1, %rd4;
	st.global.f64 	[%rd5], %fd17;
	add.s32 	%r16, %r28, 1;
	cvt.rn.f64.u32 	%fd18, %r16;
	sub.f64 	%fd19, %fd17, %fd18;
	st.global.f64 	[%rd5+8], %fd19;
	add.s32 	%r17, %r28, 2;
	cvt.rn.f64.u32 	%fd20, %r17;
	add.f64 	%fd21, %fd19, %fd20;
	st.global.f64 	[%rd5+16], %fd21;
	add.s32 	%r18, %r28, 3;
	cvt.rn.f64.u32 	%fd22, %r18;
	sub.f64 	%fd23, %fd21, %fd22;
	st.global.f64 	[%rd5+24], %fd23;
	add.s32 	%r19, %r28, 4;
	cvt.rn.f64.u32 	%fd24, %r19;
	add.f64 	%fd25, %fd23, %fd24;
	st.global.f64 	[%rd5+32], %fd25;
	add.s32 	%r20, %r28, 5;
	cvt.rn.f64.u32 	%fd26, %r20;
	sub.f64 	%fd27, %fd25, %fd26;
	st.global.f64 	[%rd5+40], %fd27;
	add.s32 	%r21, %r28, 6;
	cvt.rn.f64.u32 	%fd28, %r21;
	add.f64 	%fd29, %fd27, %fd28;
	st.global.f64 	[%rd5+48], %fd29;
	add.s32 	%r22, %r28, 7;
	cvt.rn.f64.u32 	%fd30, %r22;
	sub.f64 	%fd48, %fd29, %fd30;
	st.global.f64 	[%rd5+56], %fd48;
	add.f64 	%fd46, %fd46, 0d4020000000000000;
	add.s32 	%r28, %r28, 8;
	setp.ne.s32 	%p3, %r28, %r30;
	@%p3 bra 	$L__BB0_3;
$L__BB0_4:
	setp.eq.s32 	%p4, %r1, 0;
	@%p4 bra 	$L__BB0_20;
	and.b32  	%r6, %r13, 3;
	setp.lt.u32 	%p5, %r1, 4;
	@%p5 bra 	$L__BB0_7;
	mul.wide.u32 	%rd6, %r30, 8;
	add.s64 	%rd7, %rd1, %rd6;
	cvt.rn.f64.u32 	%fd31, %r30;
	add.f64 	%fd32, %fd48, %fd31;
	st.global.f64 	[%rd7], %fd32;
	add.s32 	%r23, %r30, 1;
	cvt.rn.f64.u32 	%fd33, %r23;
	sub.f64 	%fd34, %fd32, %fd33;
	st.global.f64 	[%rd7+8], %fd34;
	add.s32 	%r24, %r30, 2;
	cvt.rn.f64.u32 	%fd35, %r24;
	add.f64 	%fd36, %fd34, %fd35;
	st.global.f64 	[%rd7+16], %fd36;
	add.s32 	%r25, %r30, 3;
	cvt.rn.f64.u32 	%fd37, %r25;
	sub.f64 	%fd48, %fd36, %fd37;
	st.global.f64 	[%rd7+24], %fd48;
	add.s32 	%r30, %r30, 4;
$L__BB0_7:
	setp.eq.s32 	%p6, %r6, 0;
	@%p6 bra 	$L__BB0_20;
	setp.eq.s32 	%p7, %r6, 1;
	@%p7 bra 	$L__BB0_16;
	and.b32  	%r9, %r30, 1;
	setp.eq.s32 	%p8, %r9, 0;
	mul.wide.u32 	%rd8, %r30, 8;
	add.s64 	%rd2, %rd1, %rd8;
	@%p8 bra 	$L__BB0_11;
	cvt.rn.f64.u32 	%fd38, %r30;
	sub.f64 	%fd50, %fd48, %fd38;
	st.global.f64 	[%rd2], %fd50;
	bra.uni 	$L__BB0_12;
$L__BB0_11:
	cvt.rn.f64.u32 	%fd39, %r30;
	add.f64 	%fd50, %fd48, %fd39;
	st.global.f64 	[%rd2], %fd50;
$L__BB0_12:
	setp.ne.s32 	%p9, %r9, 0;
	add.s32 	%r10, %r30, 1;
	@%p9 bra 	$L__BB0_14;
	cvt.rn.f64.u32 	%fd41, %r10;
	sub.f64 	%fd48, %fd50, %fd41;
	st.global.f64 	[%rd2+8], %fd48;
	bra.uni 	$L__BB0_15;
$L__BB0_14:
	cvt.rn.f64.u32 	%fd40, %r10;
	add.f64 	%fd48, %fd50, %fd40;
	st.global.f64 	[%rd2+8], %fd48;
$L__BB0_15:
	add.s32 	%r30, %r30, 2;
$L__BB0_16:
	and.b32  	%r26, %r13, 1;
	setp.eq.b32 	%p10, %r26, 1;
	not.pred 	%p11, %p10;
	@%p11 bra 	$L__BB0_20;
	and.b32  	%r27, %r30, 1;
	setp.eq.b32 	%p12, %r27, 1;
	not.pred 	%p13, %p12;
	@%p13 bra 	$L__BB0_19;
	cvt.rn.f64.u32 	%fd42, %r30;
	sub.f64 	%fd43, %fd48, %fd42;
	mul.wide.u32 	%rd9, %r30, 8;
	add.s64 	%rd10, %rd1, %rd9;
	st.global.f64 	[%rd10], %fd43;
	bra.uni 	$L__BB0_20;
$L__BB0_19:
	cvt.rn.f64.u32 	%fd44, %r30;
	add.f64 	%fd45, %fd48, %fd44;
	mul.wide.u32 	%rd11, %r30, 8;
	add.s64 	%rd12, %rd1, %rd11;
	st.global.f64 	[%rd12], %fd45;
$L__BB0_20:
	ret;

}


// ===== COMPILED SASS (sm_100) =====

	.target	sm_100

	.elftype	@"ET_EXEC"


//--------------------- .note.nv.tkinfo           --------------------------
	.section	.note.nv.tkinfo,"",@"SHT_NOTE"
	.sectionflags	@"SHF_NOTE_NV_TKINFO"
	.tkinfo
        /*0018*/ 	.word	0x00000002
        /*0030*/ 	.string	""
        /*0030*/ 	.string	"ptxas"
        /*0030*/ 	.string	"Cuda compilation tools, release 13.0, V13.0.88"
        /*0030*/ 	.string	"Build cuda_13.0.r13.0/compiler.36424714_0"
        /*0030*/ 	.string	"-arch sm_100 -m 64 "



//--------------------- .note.nv.cuinfo           --------------------------
	.section	.note.nv.cuinfo,"",@"SHT_NOTE"
	.sectionflags	@"SHF_NOTE_NV_CUINFO"
        /*0018*/ 	.short	0x0002
        /*001a*/ 	.short	0x0064
        /*001c*/ 	.short	0x0082
	.zero		2


//--------------------- .nv.info                  --------------------------
	.section	.nv.info,"",@"SHT_CUDA_INFO"
	.align	4


	//----- nvinfo : EIATTR_REGCOUNT
	.align		4
        /*0000*/ 	.byte	0x04, 0x2f
        /*0002*/ 	.short	(.L_1 - .L_0)
	.align		4
.L_0:
        /*0004*/ 	.word	index@(_Z6kernelPdi)
        /*0008*/ 	.word	0x00000020


	//----- nvinfo : EIATTR_FRAME_SIZE
	.align		4
.L_1:
        /*000c*/ 	.byte	0x04, 0x11
        /*000e*/ 	.short	(.L_3 - .L_2)
	.align		4
.L_2:
        /*0010*/ 	.word	index@(_Z6kernelPdi)
        /*0014*/ 	.word	0x00000000


	//----- nvinfo : EIATTR_MIN_STACK_SIZE
	.align		4
.L_3:
        /*0018*/ 	.byte	0x04, 0x12
        /*001a*/ 	.short	(.L_5 - .L_4)
	.align		4
.L_4:
        /*001c*/ 	.word	index@(_Z6kernelPdi)
        /*0020*/ 	.word	0x00000000
.L_5:


//--------------------- .nv.compat                --------------------------
	.section	.nv.compat,"",@"SHT_CUDA_COMPAT_INFO"
	.align	4
        /*0000*/ 	.byte	0x02, 0x09, 0x00, 0x00, 0x02, 0x02, 0x01, 0x00, 0x02, 0x05, 0x05, 0x00, 0x03, 0x07, 0x01, 0x01
        /*0010*/ 	.byte	0x02, 0x03, 0x00, 0x00, 0x02, 0x06, 0x01, 0x00, 0x04, 0x0b, 0x08, 0x00, 0x01, 0x00, 0x00, 0x00
        /*0020*/ 	.byte	0x00, 0x00, 0x00, 0x00


//--------------------- .nv.info._Z6kernelPdi     --------------------------
	.section	.nv.info._Z6kernelPdi,"",@"SHT_CUDA_INFO"
	.sectionflags	@""
	.align	4


	//----- nvinfo : EIATTR_CUDA_API_VERSION
	.align		4
        /*0000*/ 	.byte	0x04, 0x37
        /*0002*/ 	.short	(.L_7 - .L_6)
.L_6:
        /*0004*/ 	.word	0x00000082


	//----- nvinfo : EIATTR_KPARAM_INFO
	.align		4
.L_7:
        /*0008*/ 	.byte	0x04, 0x17
        /*000a*/ 	.short	(.L_9 - .L_8)
.L_8:
        /*000c*/ 	.word	0x00000000
        /*0010*/ 	.short	0x0001
        /*0012*/ 	.short	0x0008
        /*0014*/ 	.byte	0x00, 0xf0, 0x11, 0x00


	//----- nvinfo : EIATTR_KPARAM_INFO
	.align		4
.L_9:
        /*0018*/ 	.byte	0x04, 0x17
        /*001a*/ 	.short	(.L_11 - .L_10)
.L_10:
        /*001c*/ 	.word	0x00000000
        /*0020*/ 	.short	0x0000
        /*0022*/ 	.short	0x0000
        /*0024*/ 	.byte	0x00, 0xf5, 0x21, 0x00


	//----- nvinfo : EIATTR_SPARSE_MMA_MASK
	.align		4
.L_11:
        /*0028*/ 	.byte	0x03, 0x50
        /*002a*/ 	.short	0x0000


	//----- nvinfo : EIATTR_MAXREG_COUNT
	.align		4
        /*002c*/ 	.byte	0x03, 0x1b
        /*002e*/ 	.short	0x00ff


	//----- nvinfo : EIATTR_MERCURY_ISA_VERSION
	.align		4
        /*0030*/ 	.byte	0x03, 0x5f
        /*0032*/ 	.short	0x0101


	//----- nvinfo : EIATTR_VRC_CTA_INIT_COUNT
	.align		4
        /*0034*/ 	.byte	0x02, 0x4a
	.zero		1
	.zero		1


	//----- nvinfo : EIATTR_EXIT_INSTR_OFFSETS
	.align		4
        /*0038*/ 	.byte	0x04, 0x1c
        /*003a*/ 	.short	(.L_13 - .L_12)


	//   ....[0]....
.L_12:
        /*003c*/ 	.word	0x00000030


	//   ....[1]....
        /*0040*/ 	.word	0x00000330


	//   ....[2]....
        /*0044*/ 	.word	0x000004a0


	//   ....[3]....
        /*0048*/ 	.word	0x000005f0


	//   ....[4]....
        /*004c*/ 	.word	0x00000670


	//   ....[5]....
        /*0050*/ 	.word	0x000006d0


	//----- nvinfo : EIATTR_CBANK_PARAM_SIZE
	.align		4
.L_13:
        /*0054*/ 	.byte	0x03, 0x19
        /*0056*/ 	.short	0x000c


	//----- nvinfo : EIATTR_PARAM_CBANK
	.align		4
        /*0058*/ 	.byte	0x04, 0x0a
        /*005a*/ 	.short	(.L_15 - .L_14)
	.align		4
.L_14:
        /*005c*/ 	.word	index@(.nv.constant0._Z6kernelPdi)
        /*0060*/ 	.short	0x0380
        /*0062*/ 	.short	0x000c


	//----- nvinfo : EIATTR_SW_WAR
	.align		4
.L_15:
        /*0064*/ 	.byte	0x04, 0x36
        /*0066*/ 	.short	(.L_17 - .L_16)
.L_16:
        /*0068*/ 	.word	0x00000008
.L_17:


//--------------------- .nv.callgraph             --------------------------
	.section	.nv.callgraph,"",@"SHT_CUDA_CALLGRAPH"
	.align	4
	.sectionentsize	8
	.align		4
        /*0000*/ 	.word	0x00000000
	.align		4
        /*0004*/ 	.word	0xffffffff
	.align		4
        /*0008*/ 	.word	0x00000000
	.align		4
        /*000c*/ 	.word	0xfffffffe
	.align		4
        /*0010*/ 	.word	0x00000000
	.align		4
        /*0014*/ 	.word	0xfffffffd
	.align		4
        /*0018*/ 	.word	0x00000000
	.align		4
        /*001c*/ 	.word	0xfffffffc


//--------------------- .text._Z6kernelPdi        --------------------------
	.section	.text._Z6kernelPdi,"ax",@progbits
	.align	128
        .global         _Z6kernelPdi
        .type           _Z6kernelPdi,@function
        .size           _Z6kernelPdi,(.L_x_5 - _Z6kernelPdi)
        .other          _Z6kernelPdi,@"STO_CUDA_ENTRY STV_DEFAULT"
_Z6kernelPdi:
.text._Z6kernelPdi:
[----:B------:R-:W-:Y:S08]  /*0000*/  LDC R1, c[0x0][0x37c] ;  /* 0x0000df00ff017b82 */ /* 0x000ff00000000800 */
[----:B------:R-:W0:Y:S02]  /*0010*/  LDC R24, c[0x0][0x388] ;  /* 0x0000e200ff187b82 */ /* 0x000e240000000800 */
[----:B0-----:R-:W-:-:S13]  /*0020*/  ISETP.GE.AND P0, PT, R24, 0x1, PT ;  /* 0x000000011800780c */ /* 0x001fda0003f06270 */
[----:B------:R-:W-:Y:S05]  /*0030*/  @!P0 EXIT ;  /* 0x000000000000894d */ /* 0x000fea0003800000 */
[C---:B------:R-:W-:Y:S01]  /*0040*/  ISETP.GE.U32.AND P0, PT, R24.reuse, 0x8, PT ;  /* 0x000000081800780c */ /* 0x040fe20003f06070 */
[----:B------:R-:W0:Y:S01]  /*0050*/  LDCU.64 UR4, c[0x0][0x358] ;  /* 0x00006b00ff0477ac */ /* 0x000e220008000a00 */
[----:B------:R-:W-:Y:S01]  /*0060*/  LOP3.LUT R26, R24, 0x7, RZ, 0xc0, !PT ;  /* 0x00000007181a7812 */ /* 0x000fe200078ec0ff */
[----:B------:R-:W-:Y:S01]  /*0070*/  IMAD.MOV.U32 R0, RZ, RZ, RZ ;  /* 0x000000ffff007224 */ /* 0x000fe200078e00ff */
[----:B------:R-:W-:Y:S02]  /*0080*/  CS2R R18, SRZ ;  /* 0x0000000000127805 */ /* 0x000fe4000001ff00 */
[----:B------:R-:W-:-:S07]  /*0090*/  ISETP.NE.AND P1, PT, R26, RZ, PT ;  /* 0x000000ff1a00720c */ /* 0x000fce0003f25270 */
[----:B------:R-:W-:Y:S06]  /*00a0*/  @!P0 BRA `(.L_x_0) ;  /* 0x0000000000a08947 */ /* 0x000fec0003800000 */
[----:B------:R-:W1:Y:S01]  /*00b0*/  LDC.64 R4, c[0x0][0x380] ;  /* 0x0000e000ff047b82 */ /* 0x000e620000000a00 */
[----:B------:R-:W-:Y:S01]  /*00c0*/  LOP3.LUT R0, R24, 0x7ffffff8, RZ, 0xc0, !PT ;  /* 0x7ffffff818007812 */ /* 0x000fe200078ec0ff */
[----:B------:R-:W-:Y:S01]  /*00d0*/  IMAD.MOV.U32 R25, RZ, RZ, RZ ;  /* 0x000000ffff197224 */ /* 0x000fe200078e00ff */
[----:B------:R-:W-:Y:S02]  /*00e0*/  CS2R R6, SRZ ;  /* 0x0000000000067805 */ /* 0x000fe4000001ff00 */
[----:B------:R-:W-:-:S07]  /*00f0*/  CS2R R18, SRZ ;  /* 0x0000000000127805 */ /* 0x000fce000001ff00 */
.L_x_1:
[C---:B----4-:R-:W-:Y:S01]  /*0100*/  VIADD R16, R25.reuse, 0x1 ;  /* 0x0000000119107836 */ /* 0x050fe20000000000 */
[C---:B------:R-:W-:Y:S01]  /*0110*/  DADD R8, R6.reuse, R18 ;  /* 0x0000000006087229 */ /* 0x040fe20000000012 */
[C---:B------:R-:W-:Y:S01]  /*0120*/  VIADD R20, R25.reuse, 0x2 ;  /* 0x0000000219147836 */ /* 0x040fe20000000000 */
[C---:B------:R-:W-:Y:S01]  /*0130*/  IADD3 R29, PT, PT, R25.reuse, 0x7, RZ ;  /* 0x00000007191d7810 */ /* 0x040fe20007ffe0ff */
[----:B------:R-:W2:Y:S01]  /*0140*/  I2F.F64.U32 R2, R16 ;  /* 0x0000001000027312 */ /* 0x000ea20000201800 */
[C---:B------:R-:W-:Y:S01]  /*0150*/  VIADD R18, R25.reuse, 0x3 ;  /* 0x0000000319127836 */ /* 0x040fe20000000000 */
[----:B------:R-:W-:Y:S01]  /*0160*/  DADD R6, R6, 8 ;  /* 0x4020000006067429 */ /* 0x000fe20000000000 */
[C---:B------:R-:W-:Y:S02]  /*0170*/  VIADD R22, R25.reuse, 0x4 ;  /* 0x0000000419167836 */ /* 0x040fe40000000000 */
[C---:B------:R-:W-:Y:S02]  /*0180*/  VIADD R27, R25.reuse, 0x5 ;  /* 0x00000005191b7836 */ /* 0x040fe40000000000 */
[----:B------:R-:W-:Y:S01]  /*0190*/  VIADD R28, R25, 0x6 ;  /* 0x00000006191c7836 */ /* 0x000fe20000000000 */
[----:B------:R-:W3:Y:S01]  /*01a0*/  I2F.F64.U32 R14, R20 ;  /* 0x00000014000e7312 */ /* 0x000ee20000201800 */
[----:B--2---:R-:W-:-:S07]  /*01b0*/  DADD R2, R8, -R2 ;  /* 0x0000000008027229 */ /* 0x004fce0000000802 */
[----:B------:R-:W2:Y:S01]  /*01c0*/  I2F.F64.U32 R12, R18 ;  /* 0x00000012000c7312 */ /* 0x000ea20000201800 */
[----:B---3--:R-:W-:-:S07]  /*01d0*/  DADD R14, R2, R14 ;  /* 0x00000000020e7229 */ /* 0x008fce000000000e */
[----:B------:R1:W3:Y:S01]  /*01e0*/  I2F.F64.U32 R10, R22 ;  /* 0x00000016000a7312 */ /* 0x0002e20000201800 */
[----:B--2---:R-:W-:-:S07]  /*01f0*/  DADD R12, R14, -R12 ;  /* 0x000000000e0c7229 */ /* 0x004fce000000080c */
[----:B------:R-:W2:Y:S01]  /*0200*/  I2F.F64.U32 R16, R27 ;  /* 0x0000001b00107312 */ /* 0x000ea20000201800 */
[----:B-1----:R-:W-:-:S04]  /*0210*/  IMAD.WIDE.U32 R22, R25, 0x8, R4 ;  /* 0x0000000819167825 */ /* 0x002fc800078e0004 */
[----:B------:R-:W-:Y:S01]  /*0220*/  VIADD R25, R25, 0x8 ;  /* 0x0000000819197836 */ /* 0x000fe20000000000 */
[----:B0-----:R4:W-:Y:S01]  /*0230*/  STG.E.64 desc[UR4][R22.64], R8 ;  /* 0x0000000816007986 */ /* 0x0019e2000c101b04 */
[----:B---3--:R-:W-:Y:S01]  /*0240*/  DADD R10, R12, R10 ;  /* 0x000000000c0a7229 */ /* 0x008fe2000000000a */
[----:B------:R-:W0:Y:S02]  /*0250*/  I2F.F64.U32 R20, R28 ;  /* 0x0000001c00147312 */ /* 0x000e240000201800 */
[----:B------:R-:W-:Y:S01]  /*0260*/  ISETP.NE.AND P0, PT, R25, R0, PT ;  /* 0x000000001900720c */ /* 0x000fe20003f05270 */
[----:B------:R4:W-:Y:S04]  /*0270*/  STG.E.64 desc[UR4][R22.64+0x8], R2 ;  /* 0x0000080216007986 */ /* 0x0009e8000c101b04 */
[----:B--2---:R-:W-:Y:S01]  /*0280*/  DADD R16, R10, -R16 ;  /* 0x000000000a107229 */ /* 0x004fe20000000810 */
[----:B------:R-:W1:Y:S01]  /*0290*/  I2F.F64.U32 R18, R29 ;  /* 0x0000001d00127312 */ /* 0x000e620000201800 */
[----:B------:R4:W-:Y:S04]  /*02a0*/  STG.E.64 desc[UR4][R22.64+0x10], R14 ;  /* 0x0000100e16007986 */ /* 0x0009e8000c101b04 */
[----:B------:R4:W-:Y:S02]  /*02b0*/  STG.E.64 desc[UR4][R22.64+0x18], R12 ;  /* 0x0000180c16007986 */ /* 0x0009e4000c101b04 */
[----:B0-----:R-:W-:-:S02]  /*02c0*/  DADD R20, R16, R20 ;  /* 0x0000000010147229 */ /* 0x001fc40000000014 */
[----:B------:R4:W-:Y:S04]  /*02d0*/  STG.E.64 desc[UR4][R22.64+0x20], R10 ;  /* 0x0000200a16007986 */ /* 0x0009e8000c101b04 */
[----:B------:R4:W-:Y:S02]  /*02e0*/  STG.E.64 desc[UR4][R22.64+0x28], R16 ;  /* 0x0000281016007986 */ /* 0x0009e4000c101b04 */
[----:B-1----:R-:W-:Y:S02]  /*02f0*/  DADD R18, R20, -R18 ;  /* 0x0000000014127229 */ /* 0x002fe40000000812 */
[----:B------:R4:W-:Y:S05]  /*0300*/  STG.E.64 desc[UR4][R22.64+0x30], R20 ;  /* 0x0000301416007986 */ /* 0x0009ea000c101b04 */
[----:B------:R4:W-:Y:S01]  /*0310*/  STG.E.64 desc[UR4][R22.64+0x38], R18 ;  /* 0x0000381216007986 */ /* 0x0009e2000c101b04 */
[----:B------:R-:W-:Y:S05]  /*0320*/  @P0 BRA `(.L_x_1) ;  /* 0xfffffffc00740947 */ /* 0x000fea000383ffff */
.L_x_0:
[----:B0-----:R-:W-:Y:S05]  /*0330*/  @!P1 EXIT ;  /* 0x000000000000994d */ /* 0x001fea0003800000 */
[----:B------:R-:W-:Y:S02]  /*0340*/  ISETP.GE.U32.AND P0, PT, R26, 0x4, PT ;  /* 0x000000041a00780c */ /* 0x000fe40003f06070 */
[----:B----4-:R-:W-:-:S04]  /*0350*/  LOP3.LUT R15, R24, 0x3, RZ, 0xc0, !PT ;  /* 0x00000003180f7812 */ /* 0x010fc800078ec0ff */
[----:B------:R-:W-:-:S07]  /*0360*/  ISETP.NE.AND P1, PT, R15, RZ, PT ;  /* 0x000000ff0f00720c */ /* 0x000fce0003f25270 */
[----:B------:R-:W-:Y:S06]  /*0370*/  @!P0 BRA `(.L_x_2) ;  /* 0x0000000000488947 */ /* 0x000fec0003800000 */
[----:B------:R-:W0:Y:S01]  /*0380*/  I2F.F64.U32 R2, R0 ;  /* 0x0000000000027312 */ /* 0x000e220000201800 */
[C---:B------:R-:W-:Y:S01]  /*0390*/  VIADD R12, R0.reuse, 0x1 ;  /* 0x00000001000c7836 */ /* 0x040fe20000000000 */
[----:B------:R-:W1:Y:S01]  /*03a0*/  LDC.64 R10, c[0x0][0x380] ;  /* 0x0000e000ff0a7b82 */ /* 0x000e620000000a00 */
[C---:B------:R-:W-:Y:S02]  /*03b0*/  VIADD R13, R0.reuse, 0x2 ;  /* 0x00000002000d7836 */ /* 0x040fe40000000000 */
[----:B------:R-:W-:-:S03]  /*03c0*/  VIADD R14, R0, 0x3 ;  /* 0x00000003000e7836 */ /* 0x000fc60000000000 */
[----:B------:R-:W2:Y:S01]  /*03d0*/  I2F.F64.U32 R6, R12 ;  /* 0x0000000c00067312 */ /* 0x000ea20000201800 */
[----:B0-----:R-:W-:-:S07]  /*03e0*/  DADD R4, R18, R2 ;  /* 0x0000000012047229 */ /* 0x001fce0000000002 */
[----:B------:R-:W0:Y:S01]  /*03f0*/  I2F.F64.U32 R2, R13 ;  /* 0x0000000d00027312 */ /* 0x000e220000201800 */
[----:B--2---:R-:W-:-:S07]  /*0400*/  DADD R6, R4, -R6 ;  /* 0x0000000004067229 */ /* 0x004fce0000000806 */
[----:B------:R-:W2:Y:S01]  /*0410*/  I2F.F64.U32 R18, R14 ;  /* 0x0000000e00127312 */ /* 0x000ea20000201800 */
[----:B0-----:R-:W-:Y:S01]  /*0420*/  DADD R8, R6, R2 ;  /* 0x0000000006087229 */ /* 0x001fe20000000002 */
[C---:B-1----:R-:W-:Y:S01]  /*0430*/  IMAD.WIDE.U32 R2, R0.reuse, 0x8, R10 ;  /* 0x0000000800027825 */ /* 0x042fe200078e000a */
[----:B------:R-:W-:-:S04]  /*0440*/  IADD3 R0, PT, PT, R0, 0x4, RZ ;  /* 0x0000000400007810 */ /* 0x000fc80007ffe0ff */
[----:B------:R0:W-:Y:S02]  /*0450*/  STG.E.64 desc[UR4][R2.64], R4 ;  /* 0x0000000402007986 */ /* 0x0001e4000c101b04 */
[----:B--2---:R-:W-:Y:S02]  /*0460*/  DADD R18, R8, -R18 ;  /* 0x0000000008127229 */ /* 0x004fe40000000812 */
[----:B------:R0:W-:Y:S04]  /*0470*/  STG.E.64 desc[UR4][R2.64+0x8], R6 ;  /* 0x0000080602007986 */ /* 0x0001e8000c101b04 */
[----:B------:R0:W-:Y:S04]  /*0480*/  STG.E.64 desc[UR4][R2.64+0x10], R8 ;  /* 0x0000100802007986 */ /* 0x0001e8000c101b04 */
[----:B------:R0:W-:Y:S02]  /*0490*/  STG.E.64 desc[UR4][R2.64+0x18], R18 ;  /* 0x0000181202007986 */ /* 0x0001e4000c101b04 */
.L_x_2:
[----:B------:R-:W-:Y:S05]  /*04a0*/  @!P1 EXIT ;  /* 0x000000000000994d */ /* 0x000fea0003800000 */
[----:B------:R-:W-:Y:S02]  /*04b0*/  ISETP.NE.AND P1, PT, R15, 0x1, PT ;  /* 0x000000010f00780c */ /* 0x000fe40003f25270 */
[----:B------:R-:W-:-:S04]  /*04c0*/  LOP3.LUT R24, R24, 0x1, RZ, 0xc0, !PT ;  /* 0x0000000118187812 */ /* 0x000fc800078ec0ff */
[----:B------:R-:W-:-:S07]  /*04d0*/  ISETP.NE.U32.AND P0, PT, R24, 0x1, PT ;  /* 0x000000011800780c */ /* 0x000fce0003f05070 */
[----:B------:R-:W-:Y:S06]  /*04e0*/  @!P1 BRA `(.L_x_3) ;  /* 0x0000000000409947 */ /* 0x000fec0003800000 */
[----:B0-----:R-:W0:Y:S01]  /*04f0*/  LDC.64 R6, c[0x0][0x380] ;  /* 0x0000e000ff067b82 */ /* 0x001e220000000a00 */
[----:B------:R-:W1:Y:S01]  /*0500*/  I2F.F64.U32 R8, R0 ;  /* 0x0000000000087312 */ /* 0x000e620000201800 */
[C---:B------:R-:W-:Y:S01]  /*0510*/  LOP3.LUT P1, R10, R0.reuse, 0x1, RZ, 0xc0, !PT ;  /* 0x00000001000a7812 */ /* 0x040fe2000782c0ff */
[----:B------:R-:W-:-:S03]  /*0520*/  VIADD R4, R0, 0x1 ;  /* 0x0000000100047836 */ /* 0x000fc60000000000 */
[----:B------:R-:W-:-:S03]  /*0530*/  ISETP.NE.AND P2, PT, R10, RZ, PT ;  /* 0x000000ff0a00720c */ /* 0x000fc60003f45270 */
[----:B------:R-:W2:Y:S06]  /*0540*/  I2F.F64.U32 R4, R4 ;  /* 0x0000000400047312 */ /* 0x000eac0000201800 */
[----:B-1----:R-:W-:Y:S01]  /*0550*/  @P1 DADD R2, R18, -R8 ;  /* 0x0000000012021229 */ /* 0x002fe20000000808 */
[----:B0-----:R-:W-:-:S04]  /*0560*/  IMAD.WIDE.U32 R6, R0, 0x8, R6 ;  /* 0x0000000800067825 */ /* 0x001fc800078e0006 */
[----:B------:R-:W-:Y:S02]  /*0570*/  VIADD R0, R0, 0x2 ;  /* 0x0000000200007836 */ /* 0x000fe40000000000 */
[----:B------:R1:W-:Y:S01]  /*0580*/  @P1 STG.E.64 desc[UR4][R6.64], R2 ;  /* 0x0000000206001986 */ /* 0x0003e2000c101b04 */
[----:B------:R-:W-:-:S07]  /*0590*/  @!P1 DADD R2, R18, R8 ;  /* 0x0000000012029229 */ /* 0x000fce0000000008 */
[----:B------:R1:W-:Y:S01]  /*05a0*/  @!P1 STG.E.64 desc[UR4][R6.64], R2 ;  /* 0x0000000206009986 */ /* 0x0003e2000c101b04 */
[----:B--2---:R-:W-:-:S07]  /*05b0*/  @!P2 DADD R18, -R4, R2 ;  /* 0x000000000412a229 */ /* 0x004fce0000000102 */
[----:B------:R1:W-:Y:S01]  /*05c0*/  @!P2 STG.E.64 desc[UR4][R6.64+0x8], R18 ;  /* 0x000008120600a986 */ /* 0x0003e2000c101b04 */
[----:B------:R-:W-:-:S07]  /*05d0*/  @P2 DADD R18, R4, R2 ;  /* 0x0000000004122229 */ /* 0x000fce0000000002 */
[----:B------:R1:W-:Y:S04]  /*05e0*/  @P2 STG.E.64 desc[UR4][R6.64+0x8], R18 ;  /* 0x0000081206002986 */ /* 0x0003e8000c101b04 */
.L_x_3:
[----:B------:R-:W-:Y:S05]  /*05f0*/  @P0 EXIT ;  /* 0x000000000000094d */ /* 0x000fea0003800000 */
[----:B01----:R-:W-:-:S04]  /*0600*/  LOP3.LUT R2, R0, 0x1, RZ, 0xc0, !PT ;  /* 0x0000000100027812 */ /* 0x003fc800078ec0ff */
[----:B------:R-:W-:-:S13]  /*0610*/  ISETP.NE.U32.AND P0, PT, R2, 0x1, PT ;  /* 0x000000010200780c */ /* 0x000fda0003f05070 */
[----:B------:R-:W0:Y:S01]  /*0620*/  @!P0 LDC.64 R4, c[0x0][0x380] ;  /* 0x0000e000ff048b82 */ /* 0x000e220000000a00 */
[----:B------:R-:W1:Y:S02]  /*0630*/  @!P0 I2F.F64.U32 R2, R0 ;  /* 0x0000000000028312 */ /* 0x000e640000201800 */
[----:B-1----:R-:W-:Y:S01]  /*0640*/  @!P0 DADD R2, -R2, R18 ;  /* 0x0000000002028229 */ /* 0x002fe20000000112 */
[----:B0-----:R-:W-:-:S06]  /*0650*/  @!P0 IMAD.WIDE.U32 R4, R0, 0x8, R4 ;  /* 0x0000000800048825 */ /* 0x001fcc00078e0004 */
[----:B------:R0:W-:Y:S01]  /*0660*/  @!P0 STG.E.64 desc[UR4][R4.64], R2 ;  /* 0x0000000204008986 */ /* 0x0001e2000c101b04 */
[----:B------:R-:W-:Y:S05]  /*0670*/  @!P0 EXIT ;  /* 0x000000000000894d */ /* 0x000fea0003800000 */
[----:B0-----:R-:W0:Y:S01]  /*0680*/  LDC.64 R4, c[0x0][0x380] ;  /* 0x0000e000ff047b82 */ /* 0x001e220000000a00 */
[----:B------:R-:W1:Y:S02]  /*0690*/  I2F.F64.U32 R2, R0 ;  /* 0x0000000000027312 */ /* 0x000e640000201800 */
[----:B-1----:R-:W-:Y:S01]  /*06a0*/  DADD R18, R2, R18 ;  /* 0x0000000002127229 */ /* 0x002fe20000000012 */
[----:B0-----:R-:W-:-:S06]  /*06b0*/  IMAD.WIDE.U32 R4, R0, 0x8, R4 ;  /* 0x0000000800047825 */ /* 0x001fcc00078e0004 */
[----:B------:R-:W-:Y:S01]  /*06c0*/  STG.E.64 desc[UR4][R4.64], R18 ;  /* 0x0000001204007986 */ /* 0x000fe2000c101b04 */
[----:B------:R-:W-:Y:S05]  /*06d0*/  EXIT ;  /* 0x000000000000794d */ /* 0x000fea0003800000 */
.L_x_4:
[----:B------:R-:W-:-:S00]  /*06e0*/  BRA `(.L_x_4) ;  /* 0xfffffffc00fc7947 */ /* 0x000fc0000383ffff */
[----:B------:R-:W-:-:S00]  /*06f0*/  NOP ;  /* 0x0000000000007918 */ /* 0x000fc00000000000 */
        /* <DEDUP_REMOVED lines=8> */
.L_x_5:


//--------------------- .nv.shared.reserved.0     --------------------------
	.section	.nv.shared.reserved.0,"aw",@nobits
	.weak		__nv_reservedSMEM_offset_0_alias
	.size		__nv_reservedSMEM_offset_0_alias, 0, 64
	.other		__nv_reservedSMEM_offset_0_alias,@"STO_CUDA_RESERVED_SHARED STV_DEFAULT"
__nv_reservedSMEM_offset_0_alias:
	.zero		0
	.zero		64


//--------------------- .nv.constant0._Z6kernelPdi --------------------------
	.section	.nv.constant0._Z6kernelPdi,"a",@progbits
	.sectionflags	@""
	.align	4
.nv.constant0._Z6kernelPdi:
	.zero		908


//--------------------- SYMBOLS --------------------------

	.type		.nv.reservedSmem.offset0,@object
	.size		.nv.reservedSmem.offset0,0x4
